//
// Generated by NVIDIA NVVM Compiler
//
// Compiler Build ID: CL-36424714
// Cuda compilation tools, release 13.0, V13.0.88
// Based on NVVM 20.0.0
//

.version 9.0
.target sm_100
.address_size 64

	// .globl	_Z25unique_idx_calc_threadIdxPi
.extern .func  (.param .b32 func_retval0) vprintf
(
	.param .b64 vprintf_param_0,
	.param .b64 vprintf_param_1
)
;
.global .align 1 .b8 $str[29] = {116, 104, 114, 101, 97, 100, 73, 100, 120, 32, 58, 32, 37, 100, 44, 32, 118, 97, 108, 117, 101, 32, 58, 32, 37, 100, 32, 10};
.global .align 1 .b8 $str$1[80] = {98, 108, 111, 99, 107, 73, 100, 120, 46, 120, 32, 58, 32, 37, 100, 44, 32, 116, 104, 114, 101, 97, 100, 73, 100, 120, 46, 120, 32, 58, 32, 37, 100, 44, 32, 98, 108, 111, 99, 107, 68, 105, 109, 46, 120, 32, 58, 32, 37, 100, 44, 32, 103, 114, 105, 100, 68, 105, 109, 46, 120, 58, 32, 37, 100, 44, 32, 118, 97, 108, 117, 101, 32, 58, 32, 37, 100, 32, 10};

.visible .entry _Z25unique_idx_calc_threadIdxPi(
	.param .u64 .ptr .align 1 _Z25unique_idx_calc_threadIdxPi_param_0
)
{
	.local .align 8 .b8 	__local_depot0[8];
	.reg .b64 	%SP;
	.reg .b64 	%SPL;
	.reg .b32 	%r<5>;
	.reg .b64 	%rd<9>;

	mov.u64 	%SPL, __local_depot0;
	cvta.local.u64 	%SP, %SPL;
	ld.param.u64 	%rd1, [_Z25unique_idx_calc_threadIdxPi_param_0];
	cvta.to.global.u64 	%rd2, %rd1;
	add.u64 	%rd3, %SP, 0;
	add.u64 	%rd4, %SPL, 0;
	mov.u32 	%r1, %tid.x;
	mul.wide.u32 	%rd5, %r1, 4;
	add.s64 	%rd6, %rd2, %rd5;
	ld.global.u32 	%r2, [%rd6];
	st.local.v2.u32 	[%rd4], {%r1, %r2};
	mov.u64 	%rd7, $str;
	cvta.global.u64 	%rd8, %rd7;
	{ // callseq 0, 0
	.param .b64 param0;
	st.param.b64 	[param0], %rd8;
	.param .b64 param1;
	st.param.b64 	[param1], %rd3;
	.param .b32 retval0;
	call.uni (retval0), 
	vprintf, 
	(
	param0, 
	param1
	);
	ld.param.b32 	%r3, [retval0];
	} // callseq 0
	ret;

}
	// .globl	_Z22unique_gid_calculationPi
.visible .entry _Z22unique_gid_calculationPi(
	.param .u64 .ptr .align 1 _Z22unique_gid_calculationPi_param_0
)
{
	.local .align 8 .b8 	__local_depot1[24];
	.reg .b64 	%SP;
	.reg .b64 	%SPL;
	.reg .b32 	%r<9>;
	.reg .b64 	%rd<9>;

	mov.u64 	%SPL, __local_depot1;
	cvta.local.u64 	%SP, %SPL;
	ld.param.u64 	%rd1, [_Z22unique_gid_calculationPi_param_0];
	cvta.to.global.u64 	%rd2, %rd1;
	add.u64 	%rd3, %SP, 0;
	add.u64 	%rd4, %SPL, 0;
	mov.u32 	%r1, %tid.x;
	mov.u32 	%r2, %ctaid.x;
	mov.u32 	%r3, %ntid.x;
	mad.lo.s32 	%r4, %r2, %r3, %r1;
	mov.u32 	%r5, %nctaid.x;
	mul.wide.s32 	%rd5, %r4, 4;
	add.s64 	%rd6, %rd2, %rd5;
	ld.global.u32 	%r6, [%rd6];
	st.local.v2.u32 	[%rd4], {%r2, %r1};
	st.local.v2.u32 	[%rd4+8], {%r3, %r5};
	st.local.u32 	[%rd4+16], %r6;
	mov.u64 	%rd7, $str$1;
	cvta.global.u64 	%rd8, %rd7;
	{ // callseq 1, 0
	.param .b64 param0;
	st.param.b64 	[param0], %rd8;
	.param .b64 param1;
	st.param.b64 	[param1], %rd3;
	.param .b32 retval0;
	call.uni (retval0), 
	vprintf, 
	(
	param0, 
	param1
	);
	ld.param.b32 	%r7, [retval0];
	} // callseq 1
	ret;

}


// ===== COMPILED SASS (sm_100) =====

	.target	sm_100

	.elftype	@"ET_EXEC"


//--------------------- .note.nv.tkinfo           --------------------------
	.section	.note.nv.tkinfo,"",@"SHT_NOTE"
	.sectionflags	@"SHF_NOTE_NV_TKINFO"
	.tkinfo
        /*0018*/ 	.word	0x00000002
        /*0030*/ 	.string	""
        /*0030*/ 	.string	"ptxas"
        /*0030*/ 	.string	"Cuda compilation tools, release 13.0, V13.0.88"
        /*0030*/ 	.string	"Build cuda_13.0.r13.0/compiler.36424714_0"
        /*0030*/ 	.string	"-arch sm_100 -m 64 "



//--------------------- .note.nv.cuinfo           --------------------------
	.section	.note.nv.cuinfo,"",@"SHT_NOTE"
	.sectionflags	@"SHF_NOTE_NV_CUINFO"
        /*0018*/ 	.short	0x0002
        /*001a*/ 	.short	0x0064
        /*001c*/ 	.short	0x0082
	.zero		2


//--------------------- .nv.info                  --------------------------
	.section	.nv.info,"",@"SHT_CUDA_INFO"
	.align	4


	//----- nvinfo : EIATTR_REGCOUNT
	.align		4
        /*0000*/ 	.byte	0x04, 0x2f
        /*0002*/ 	.short	(.L_3 - .L_2)
	.align		4
.L_2:
        /*0004*/ 	.word	index@(_Z25unique_idx_calc_threadIdxPi)
        /*0008*/ 	.word	0x00000018


	//----- nvinfo : EIATTR_FRAME_SIZE
	.align		4
.L_3:
        /*000c*/ 	.byte	0x04, 0x11
        /*000e*/ 	.short	(.L_5 - .L_4)
	.align		4
.L_4:
        /*0010*/ 	.word	index@(_Z25unique_idx_calc_threadIdxPi)
        /*0014*/ 	.word	0x00000008


	//----- nvinfo : EIATTR_REGCOUNT
	.align		4
.L_5:
        /*0018*/ 	.byte	0x04, 0x2f
        /*001a*/ 	.short	(.L_7 - .L_6)
	.align		4
.L_6:
        /*001c*/ 	.word	index@(_Z22unique_gid_calculationPi)
        /*0020*/ 	.word	0x00000018


	//----- nvinfo : EIATTR_FRAME_SIZE
	.align		4
.L_7:
        /*0024*/ 	.byte	0x04, 0x11
        /*0026*/ 	.short	(.L_9 - .L_8)
	.align		4
.L_8:
        /*0028*/ 	.word	index@(_Z22unique_gid_calculationPi)
        /*002c*/ 	.word	0x00000018


	//----- nvinfo : EIATTR_MIN_STACK_SIZE
	.align		4
.L_9:
        /*0030*/ 	.byte	0x04, 0x12
        /*0032*/ 	.short	(.L_11 - .L_10)
	.align		4
.L_10:
        /*0034*/ 	.word	index@(_Z22unique_gid_calculationPi)
        /*0038*/ 	.word	0x00000018


	//----- nvinfo : EIATTR_MIN_STACK_SIZE
	.align		4
.L_11:
        /*003c*/ 	.byte	0x04, 0x12
        /*003e*/ 	.short	(.L_13 - .L_12)
	.align		4
.L_12:
        /*0040*/ 	.word	index@(_Z25unique_idx_calc_threadIdxPi)
        /*0044*/ 	.word	0x00000008
.L_13:


//--------------------- .nv.compat                --------------------------
	.section	.nv.compat,"",@"SHT_CUDA_COMPAT_INFO"
	.align	4
        /*0000*/ 	.byte	0x02, 0x09, 0x00, 0x00, 0x02, 0x02, 0x01, 0x00, 0x02, 0x05, 0x05, 0x00, 0x03, 0x07, 0x01, 0x01
        /*0010*/ 	.byte	0x02, 0x03, 0x00, 0x00, 0x02, 0x06, 0x01, 0x00, 0x04, 0x0b, 0x08, 0x00, 0x09, 0x00, 0x00, 0x00
        /*0020*/ 	.byte	0x00, 0x00, 0x00, 0x00


//--------------------- .nv.info._Z22unique_gid_calculationPi --------------------------
	.section	.nv.info._Z22unique_gid_calculationPi,"",@"SHT_CUDA_INFO"
	.sectionflags	@""
	.align	4


	//----- nvinfo : EIATTR_CUDA_API_VERSION
	.align		4
        /*0000*/ 	.byte	0x04, 0x37
        /*0002*/ 	.short	(.L_15 - .L_14)
.L_14:
        /*0004*/ 	.word	0x00000082


	//----- nvinfo : EIATTR_KPARAM_INFO
	.align		4
.L_15:
        /*0008*/ 	.byte	0x04, 0x17
        /*000a*/ 	.short	(.L_17 - .L_16)
.L_16:
        /*000c*/ 	.word	0x00000000
        /*0010*/ 	.short	0x0000
        /*0012*/ 	.short	0x0000
        /*0014*/ 	.byte	0x00, 0xf5, 0x21, 0x00


	//----- nvinfo : EIATTR_SPARSE_MMA_MASK
	.align		4
.L_17:
        /*0018*/ 	.byte	0x03, 0x50
        /*001a*/ 	.short	0x0000


	//----- nvinfo : EIATTR_MAXREG_COUNT
	.align		4
        /*001c*/ 	.byte	0x03, 0x1b
        /*001e*/ 	.short	0x00ff


	//----- nvinfo : EIATTR_EXTERNS
	.align		4
        /*0020*/ 	.byte	0x04, 0x0f
        /*0022*/ 	.short	(.L_19 - .L_18)


	//   ....[0]....
	.align		4
.L_18:
        /*0024*/ 	.word	index@(vprintf)


	//----- nvinfo : EIATTR_MERCURY_ISA_VERSION
	.align		4
.L_19:
        /*0028*/ 	.byte	0x03, 0x5f
        /*002a*/ 	.short	0x0101


	//----- nvinfo : EIATTR_VRC_CTA_INIT_COUNT
	.align		4
        /*002c*/ 	.byte	0x02, 0x4a
	.zero		1
	.zero		1


	//----- nvinfo : EIATTR_SYSCALL_OFFSETS
	.align		4
        /*0030*/ 	.byte	0x04, 0x46
        /*0032*/ 	.short	(.L_21 - .L_20)


	//   ....[0]....
.L_20:
        /*0034*/ 	.word	0x00000180


	//----- nvinfo : EIATTR_EXIT_INSTR_OFFSETS
	.align		4
.L_21:
        /*0038*/ 	.byte	0x04, 0x1c
        /*003a*/ 	.short	(.L_23 - .L_22)


	//   ....[0]....
.L_22:
        /*003c*/ 	.word	0x00000190


	//----- nvinfo : EIATTR_CBANK_PARAM_SIZE
	.align		4
.L_23:
        /*0040*/ 	.byte	0x03, 0x19
        /*0042*/ 	.short	0x0008


	//----- nvinfo : EIATTR_PARAM_CBANK
	.align		4
        /*0044*/ 	.byte	0x04, 0x0a
        /*0046*/ 	.short	(.L_25 - .L_24)
	.align		4
.L_24:
        /*0048*/ 	.word	index@(.nv.constant0._Z22unique_gid_calculationPi)
        /*004c*/ 	.short	0x0380
        /*004e*/ 	.short	0x0008


	//----- nvinfo : EIATTR_SW_WAR
	.align		4
.L_25:
        /*0050*/ 	.byte	0x04, 0x36
        /*0052*/ 	.short	(.L_27 - .L_26)
.L_26:
        /*0054*/ 	.word	0x00000008
.L_27:


//--------------------- .nv.info._Z25unique_idx_calc_threadIdxPi --------------------------
	.section	.nv.info._Z25unique_idx_calc_threadIdxPi,"",@"SHT_CUDA_INFO"
	.sectionflags	@""
	.align	4


	//----- nvinfo : EIATTR_CUDA_API_VERSION
	.align		4
        /*0000*/ 	.byte	0x04, 0x37
        /*0002*/ 	.short	(.L_29 - .L_28)
.L_28:
        /*0004*/ 	.word	0x00000082


	//----- nvinfo : EIATTR_KPARAM_INFO
	.align		4
.L_29:
        /*0008*/ 	.byte	0x04, 0x17
        /*000a*/ 	.short	(.L_31 - .L_30)
.L_30:
        /*000c*/ 	.word	0x00000000
        /*0010*/ 	.short	0x0000
        /*0012*/ 	.short	0x0000
        /*0014*/ 	.byte	0x00, 0xf5, 0x21, 0x00


	//----- nvinfo : EIATTR_SPARSE_MMA_MASK
	.align		4
.L_31:
        /*0018*/ 	.byte	0x03, 0x50
        /*001a*/ 	.short	0x0000


	//----- nvinfo : EIATTR_MAXREG_COUNT
	.align		4
        /*001c*/ 	.byte	0x03, 0x1b
        /*001e*/ 	.short	0x00ff


	//----- nvinfo : EIATTR_EXTERNS
	.align		4
        /*0020*/ 	.byte	0x04, 0x0f
        /*0022*/ 	.short	(.L_33 - .L_32)


	//   ....[0]....
	.align		4
.L_32:
        /*0024*/ 	.word	index@(vprintf)


	//----- nvinfo : EIATTR_MERCURY_ISA_VERSION
	.align		4
.L_33:
        /*0028*/ 	.byte	0x03, 0x5f
        /*002a*/ 	.short	0x0101


	//----- nvinfo : EIATTR_VRC_CTA_INIT_COUNT
	.align		4
        /*002c*/ 	.byte	0x02, 0x4a
	.zero		1
	.zero		1


	//----- nvinfo : EIATTR_SYSCALL_OFFSETS
	.align		4
        /*0030*/ 	.byte	0x04, 0x46
        /*0032*/ 	.short	(.L_35 - .L_34)


	//   ....[0]....
.L_34:
        /*0034*/ 	.word	0x00000120


	//----- nvinfo : EIATTR_EXIT_INSTR_OFFSETS
	.align		4
.L_35:
        /*0038*/ 	.byte	0x04, 0x1c
        /*003a*/ 	.short	(.L_37 - .L_36)


	//   ....[0]....
.L_36:
        /*003c*/ 	.word	0x00000130


	//----- nvinfo : EIATTR_CBANK_PARAM_SIZE
	.align		4
.L_37:
        /*0040*/ 	.byte	0x03, 0x19
        /*0042*/ 	.short	0x0008


	//----- nvinfo : EIATTR_PARAM_CBANK
	.align		4
        /*0044*/ 	.byte	0x04, 0x0a
        /*0046*/ 	.short	(.L_39 - .L_38)
	.align		4
.L_38:
        /*0048*/ 	.word	index@(.nv.constant0._Z25unique_idx_calc_threadIdxPi)
        /*004c*/ 	.short	0x0380
        /*004e*/ 	.short	0x0008


	//----- nvinfo : EIATTR_SW_WAR
	.align		4
.L_39:
        /*0050*/ 	.byte	0x04, 0x36
        /*0052*/ 	.short	(.L_41 - .L_40)
.L_40:
        /*0054*/ 	.word	0x00000008
.L_41:


//--------------------- .nv.callgraph             --------------------------
	.section	.nv.callgraph,"",@"SHT_CUDA_CALLGRAPH"
	.align	4
	.sectionentsize	8
	.align		4
        /*0000*/ 	.word	0x00000000
	.align		4
        /*0004*/ 	.word	0xffffffff
	.align		4
        /*0008*/ 	.word	index@(_Z22unique_gid_calculationPi)
	.align		4
        /*000c*/ 	.word	index@(vprintf)
	.align		4
        /*0010*/ 	.word	index@(_Z25unique_idx_calc_threadIdxPi)
	.align		4
        /*0014*/ 	.word	index@(vprintf)
	.align		4
        /*0018*/ 	.word	0x00000000
	.align		4
        /*001c*/ 	.word	0xfffffffe
	.align		4
        /*0020*/ 	.word	0x00000000
	.align		4
        /*0024*/ 	.word	0xfffffffd
	.align		4
        /*0028*/ 	.word	0x00000000
	.align		4
        /*002c*/ 	.word	0xfffffffc


//--------------------- .nv.constant4             --------------------------
	.section	.nv.constant4,"a",@progbits
	.align	8
	.align		8
.nv.constant4:
        /*0000*/ 	.dword	vprintf
	.align		8
        /*0008*/ 	.dword	$str
	.align		8
        /*0010*/ 	.dword	$str$1


//--------------------- .text._Z22unique_gid_calculationPi --------------------------
	.section	.text._Z22unique_gid_calculationPi,"ax",@progbits
	.align	128
        .global         _Z22unique_gid_calculationPi
        .type           _Z22unique_gid_calculationPi,@function
        .size           _Z22unique_gid_calculationPi,(.L_x_4 - _Z22unique_gid_calculationPi)
        .other          _Z22unique_gid_calculationPi,@"STO_CUDA_ENTRY STV_DEFAULT"
_Z22unique_gid_calculationPi:
.text._Z22unique_gid_calculationPi:
[----:B------:R-:W0:Y:S01]  /*0000*/  LDC R1, c[0x0][0x37c] ;  /* 0x0000df00ff017b82 */ /* 0x000e220000000800 */
[----:B------:R-:W1:Y:S01]  /*0010*/  S2R R11, SR_TID.X ;  /* 0x00000000000b7919 */ /* 0x000e620000002100 */
[----:B------:R-:W2:Y:S06]  /*0020*/  LDCU UR6, c[0x0][0x2fc] ;  /* 0x00005f80ff0677ac */ /* 0x000eac0008000800 */
[----:B------:R-:W1:Y:S01]  /*0030*/  LDC R12, c[0x0][0x360] ;  /* 0x0000d800ff0c7b82 */ /* 0x000e620000000800 */
[----:B0-----:R-:W-:Y:S01]  /*0040*/  VIADD R1, R1, 0xffffffe8 ;  /* 0xffffffe801017836 */ /* 0x001fe20000000000 */
[----:B------:R-:W1:Y:S01]  /*0050*/  S2R R10, SR_CTAID.X ;  /* 0x00000000000a7919 */ /* 0x000e620000002500 */
[----:B------:R-:W0:Y:S05]  /*0060*/  LDCU.64 UR4, c[0x0][0x358] ;  /* 0x00006b00ff0477ac */ /* 0x000e2a0008000a00 */
[----:B------:R-:W3:Y:S01]  /*0070*/  LDC.64 R2, c[0x0][0x380] ;  /* 0x0000e000ff027b82 */ /* 0x000ee20000000a00 */
[----:B------:R-:W-:Y:S01]  /*0080*/  MOV R0, 0x0 ;  /* 0x0000000000007802 */ /* 0x000fe20000000f00 */
[----:B------:R-:W4:Y:S01]  /*0090*/  LDCU.64 UR8, c[0x4][0x10] ;  /* 0x01000200ff0877ac */ /* 0x000f220008000a00 */
[----:B-1----:R-:W-:-:S04]  /*00a0*/  IMAD R5, R10, R12, R11 ;  /* 0x0000000c0a057224 */ /* 0x002fc800078e020b */
[----:B---3--:R-:W-:-:S06]  /*00b0*/  IMAD.WIDE R2, R5, 0x4, R2 ;  /* 0x0000000405027825 */ /* 0x008fcc00078e0202 */
[----:B0-----:R-:W3:Y:S01]  /*00c0*/  LDG.E R2, desc[UR4][R2.64] ;  /* 0x0000000402027981 */ /* 0x001ee2000c1e1900 */
[----:B------:R-:W0:Y:S01]  /*00d0*/  LDC R13, c[0x0][0x370] ;  /* 0x0000dc00ff0d7b82 */ /* 0x000e220000000800 */
[----:B------:R-:W1:Y:S01]  /*00e0*/  LDCU UR4, c[0x0][0x2f8] ;  /* 0x00005f00ff0477ac */ /* 0x000e620008000800 */
[----:B----4-:R-:W-:Y:S01]  /*00f0*/  IMAD.U32 R4, RZ, RZ, UR8 ;  /* 0x00000008ff047e24 */ /* 0x010fe2000f8e00ff */
[----:B------:R4:W-:Y:S01]  /*0100*/  STL.64 [R1], R10 ;  /* 0x0000000a01007387 */ /* 0x0009e20000100a00 */
[----:B------:R-:W-:-:S04]  /*0110*/  MOV R5, UR9 ;  /* 0x0000000900057c02 */ /* 0x000fc80008000f00 */
[----:B------:R4:W3:Y:S01]  /*0120*/  LDC.64 R8, c[0x4][R0] ;  /* 0x0100000000087b82 */ /* 0x0008e20000000a00 */
[----:B-1----:R-:W-:-:S04]  /*0130*/  IADD3 R6, P0, PT, R1, UR4, RZ ;  /* 0x0000000401067c10 */ /* 0x002fc8000ff1e0ff */
[----:B--2---:R-:W-:Y:S01]  /*0140*/  IADD3.X R7, PT, PT, RZ, UR6, RZ, P0, !PT ;  /* 0x00000006ff077c10 */ /* 0x004fe200087fe4ff */
[----:B0-----:R4:W-:Y:S04]  /*0150*/  STL.64 [R1+0x8], R12 ;  /* 0x0000080c01007387 */ /* 0x0019e80000100a00 */
[----:B---3--:R4:W-:Y:S04]  /*0160*/  STL [R1+0x10], R2 ;  /* 0x0000100201007387 */ /* 0x0089e80000100800 */
[----:B------:R-:W-:-:S07]  /*0170*/  LEPC R20, `(.L_x_0) ;  /* 0x000000001014794e */ /* 0x000fce0000000000 */
[----:B----4-:R-:W-:Y:S05]  /*0180*/  CALL.ABS.NOINC R8 ;  /* 0x0000000008007343 */ /* 0x010fea0003c00000 */
.L_x_0:
[----:B------:R-:W-:Y:S05]  /*0190*/  EXIT ;  /* 0x000000000000794d */ /* 0x000fea0003800000 */
.L_x_1:
[----:B------:R-:W-:-:S00]  /*01a0*/  BRA `(.L_x_1) ;  /* 0xfffffffc00fc7947 */ /* 0x000fc0000383ffff */
[----:B------:R-:W-:-:S00]  /*01b0*/  NOP ;  /* 0x0000000000007918 */ /* 0x000fc00000000000 */
        /* <DEDUP_REMOVED lines=12> */
.L_x_4:


//--------------------- .text._Z25unique_idx_calc_threadIdxPi --------------------------
	.section	.text._Z25unique_idx_calc_threadIdxPi,"ax",@progbits
	.align	128
        .global         _Z25unique_idx_calc_threadIdxPi
        .type           _Z25unique_idx_calc_threadIdxPi,@function
        .size           _Z25unique_idx_calc_threadIdxPi,(.L_x_5 - _Z25unique_idx_calc_threadIdxPi)
        .other          _Z25unique_idx_calc_threadIdxPi,@"STO_CUDA_ENTRY STV_DEFAULT"
_Z25unique_idx_calc_threadIdxPi:
.text._Z25unique_idx_calc_threadIdxPi:
[----:B------:R-:W0:Y:S01]  /*0000*/  LDC R1, c[0x0][0x37c] ;  /* 0x0000df00ff017b82 */ /* 0x000e220000000800 */
[----:B------:R-:W1:Y:S07]  /*0010*/  S2R R10, SR_TID.X ;  /* 0x00000000000a7919 */ /* 0x000e6e0000002100 */
[----:B------:R-:W1:Y:S01]  /*0020*/  LDC.64 R2, c[0x0][0x380] ;  /* 0x0000e000ff027b82 */ /* 0x000e620000000a00 */
[----:B------:R-:W2:Y:S01]  /*0030*/  LDCU.64 UR4, c[0x0][0x358] ;  /* 0x00006b00ff0477ac */ /* 0x000ea20008000a00 */
[----:B0-----:R-:W-:Y:S01]  /*0040*/  VIADD R1, R1, 0xfffffff8 ;  /* 0xfffffff801017836 */ /* 0x001fe20000000000 */
[----:B------:R-:W0:Y:S01]  /*0050*/  LDCU.64 UR6, c[0x4][0x8] ;  /* 0x01000100ff0677ac */ /* 0x000e220008000a00 */
[----:B-1----:R-:W-:-:S05]  /*0060*/  IMAD.WIDE.U32 R2, R10, 0x4, R2 ;  /* 0x000000040a027825 */ /* 0x002fca00078e0002 */
[----:B--2---:R-:W2:Y:S01]  /*0070*/  LDG.E R11, desc[UR4][R2.64] ;  /* 0x00000004020b7981 */ /* 0x004ea2000c1e1900 */
[----:B------:R-:W-:Y:S01]  /*0080*/  MOV R0, 0x0 ;  /* 0x0000000000007802 */ /* 0x000fe20000000f00 */
[----:B------:R-:W1:Y:S01]  /*0090*/  LDCU UR4, c[0x0][0x2f8] ;  /* 0x00005f00ff0477ac */ /* 0x000e620008000800 */
[----:B0-----:R-:W-:Y:S01]  /*00a0*/  IMAD.U32 R4, RZ, RZ, UR6 ;  /* 0x00000006ff047e24 */ /* 0x001fe2000f8e00ff */
[----:B------:R-:W-:Y:S01]  /*00b0*/  MOV R5, UR7 ;  /* 0x0000000700057c02 */ /* 0x000fe20008000f00 */
[----:B------:R0:W3:Y:S01]  /*00c0*/  LDC.64 R8, c[0x4][R0] ;  /* 0x0100000000087b82 */ /* 0x0000e20000000a00 */
[----:B------:R-:W4:Y:S01]  /*00d0*/  LDCU UR5, c[0x0][0x2fc] ;  /* 0x00005f80ff0577ac */ /* 0x000f220008000800 */
[----:B-1----:R-:W-:-:S05]  /*00e0*/  IADD3 R6, P0, PT, R1, UR4, RZ ;  /* 0x0000000401067c10 */ /* 0x002fca000ff1e0ff */
[----:B----4-:R-:W-:Y:S01]  /*00f0*/  IMAD.X R7, RZ, RZ, UR5, P0 ;  /* 0x00000005ff077e24 */ /* 0x010fe200080e06ff */
[----:B--23--:R0:W-:Y:S07]  /*0100*/  STL.64 [R1], R10 ;  /* 0x0000000a01007387 */ /* 0x00c1ee0000100a00 */
[----:B------:R-:W-:-:S07]  /*0110*/  LEPC R20, `(.L_x_2) ;  /* 0x000000001014794e */ /* 0x000fce0000000000 */
[----:B0-----:R-:W-:Y:S05]  /*0120*/  CALL.ABS.NOINC R8 ;  /* 0x0000000008007343 */ /* 0x001fea0003c00000 */
.L_x_2:
[----:B------:R-:W-:Y:S05]  /*0130*/  EXIT ;  /* 0x000000000000794d */ /* 0x000fea0003800000 */
.L_x_3:
        /* <DEDUP_REMOVED lines=12> */
.L_x_5:


//--------------------- .nv.global.init           --------------------------
	.section	.nv.global.init,"aw",@progbits
.nv.global.init:
	.type		$str,@object
	.size		$str,($str$1 - $str)
$str:
        /*0000*/ 	.byte	0x74, 0x68, 0x72, 0x65, 0x61, 0x64, 0x49, 0x64, 0x78, 0x20, 0x3a, 0x20, 0x25, 0x64, 0x2c, 0x20
        /*0010*/ 	.byte	0x76, 0x61, 0x6c, 0x75, 0x65, 0x20, 0x3a, 0x20, 0x25, 0x64, 0x20, 0x0a, 0x00
	.type		$str$1,@object
	.size		$str$1,(.L_1 - $str$1)
$str$1:
        /*001d*/ 	.byte	0x62, 0x6c, 0x6f, 0x63, 0x6b, 0x49, 0x64, 0x78, 0x2e, 0x78, 0x20, 0x3a, 0x20, 0x25, 0x64, 0x2c
        /*002d*/ 	.byte	0x20, 0x74, 0x68, 0x72, 0x65, 0x61, 0x64, 0x49, 0x64, 0x78, 0x2e, 0x78, 0x20, 0x3a, 0x20, 0x25
        /*003d*/ 	.byte	0x64, 0x2c, 0x20, 0x62, 0x6c, 0x6f, 0x63, 0x6b, 0x44, 0x69, 0x6d, 0x2e, 0x78, 0x20, 0x3a, 0x20
        /*004d*/ 	.byte	0x25, 0x64, 0x2c, 0x20, 0x67, 0x72, 0x69, 0x64, 0x44, 0x69, 0x6d, 0x2e, 0x78, 0x3a, 0x20, 0x25
        /*005d*/ 	.byte	0x64, 0x2c, 0x20, 0x76, 0x61, 0x6c, 0x75, 0x65, 0x20, 0x3a, 0x20, 0x25, 0x64, 0x20, 0x0a, 0x00
.L_1:


//--------------------- .nv.shared.reserved.0     --------------------------
	.section	.nv.shared.reserved.0,"aw",@nobits
	.weak		__nv_reservedSMEM_offset_0_alias
	.size		__nv_reservedSMEM_offset_0_alias, 0, 64
	.other		__nv_reservedSMEM_offset_0_alias,@"STO_CUDA_RESERVED_SHARED STV_DEFAULT"
__nv_reservedSMEM_offset_0_alias:
	.zero		0
	.zero		64


//--------------------- .nv.constant0._Z22unique_gid_calculationPi --------------------------
	.section	.nv.constant0._Z22unique_gid_calculationPi,"a",@progbits
	.sectionflags	@""
	.align	4
.nv.constant0._Z22unique_gid_calculationPi:
	.zero		904


//--------------------- .nv.constant0._Z25unique_idx_calc_threadIdxPi --------------------------
	.section	.nv.constant0._Z25unique_idx_calc_threadIdxPi,"a",@progbits
	.sectionflags	@""
	.align	4
.nv.constant0._Z25unique_idx_calc_threadIdxPi:
	.zero		904


//--------------------- SYMBOLS --------------------------

	.type		.nv.reservedSmem.offset0,@object
	.size		.nv.reservedSmem.offset0,0x4
	.type		vprintf,@function
